//
// Generated by NVIDIA NVVM Compiler
//
// Compiler Build ID: CL-36424714
// Cuda compilation tools, release 13.0, V13.0.88
// Based on NVVM 20.0.0
//

.version 9.0
.target sm_100
.address_size 64

	// .globl	_Z5saxpyjfPfS_

.visible .entry _Z5saxpyjfPfS_(
	.param .u32 _Z5saxpyjfPfS__param_0,
	.param .f32 _Z5saxpyjfPfS__param_1,
	.param .u64 .ptr .align 1 _Z5saxpyjfPfS__param_2,
	.param .u64 .ptr .align 1 _Z5saxpyjfPfS__param_3
)
{
	.reg .pred 	%p<2>;
	.reg .b32 	%r<6>;
	.reg .b32 	%f<5>;
	.reg .b64 	%rd<8>;

	ld.param.u32 	%r2, [_Z5saxpyjfPfS__param_0];
	ld.param.f32 	%f1, [_Z5saxpyjfPfS__param_1];
	ld.param.u64 	%rd1, [_Z5saxpyjfPfS__param_2];
	ld.param.u64 	%rd2, [_Z5saxpyjfPfS__param_3];
	mov.u32 	%r3, %ntid.x;
	mov.u32 	%r4, %ctaid.x;
	mov.u32 	%r5, %tid.x;
	mad.lo.s32 	%r1, %r3, %r4, %r5;
	setp.ge.u32 	%p1, %r1, %r2;
	@%p1 bra 	$L__BB0_2;
	cvta.to.global.u64 	%rd3, %rd1;
	cvta.to.global.u64 	%rd4, %rd2;
	mul.wide.u32 	%rd5, %r1, 4;
	add.s64 	%rd6, %rd3, %rd5;
	ld.global.f32 	%f2, [%rd6];
	add.s64 	%rd7, %rd4, %rd5;
	ld.global.f32 	%f3, [%rd7];
	fma.rn.f32 	%f4, %f1, %f2, %f3;
	st.global.f32 	[%rd7], %f4;
$L__BB0_2:
	ret;

}
	// .globl	_Z6vecaddjPfS_S_
.visible .entry _Z6vecaddjPfS_S_(
	.param .u32 _Z6vecaddjPfS_S__param_0,
	.param .u64 .ptr .align 1 _Z6vecaddjPfS_S__param_1,
	.param .u64 .ptr .align 1 _Z6vecaddjPfS_S__param_2,
	.param .u64 .ptr .align 1 _Z6vecaddjPfS_S__param_3
)
{
	.reg .pred 	%p<2>;
	.reg .b32 	%r<6>;
	.reg .b32 	%f<4>;
	.reg .b64 	%rd<11>;

	ld.param.u32 	%r2, [_Z6vecaddjPfS_S__param_0];
	ld.param.u64 	%rd1, [_Z6vecaddjPfS_S__param_1];
	ld.param.u64 	%rd2, [_Z6vecaddjPfS_S__param_2];
	ld.param.u64 	%rd3, [_Z6vecaddjPfS_S__param_3];
	mov.u32 	%r3, %ntid.x;
	mov.u32 	%r4, %ctaid.x;
	mov.u32 	%r5, %tid.x;
	mad.lo.s32 	%r1, %r3, %r4, %r5;
	setp.ge.u32 	%p1, %r1, %r2;
	@%p1 bra 	$L__BB1_2;
	cvta.to.global.u64 	%rd4, %rd1;
	cvta.to.global.u64 	%rd5, %rd2;
	cvta.to.global.u64 	%rd6, %rd3;
	mul.wide.u32 	%rd7, %r1, 4;
	add.s64 	%rd8, %rd4, %rd7;
	ld.global.f32 	%f1, [%rd8];
	add.s64 	%rd9, %rd5, %rd7;
	ld.global.f32 	%f2, [%rd9];
	add.f32 	%f3, %f1, %f2;
	add.s64 	%rd10, %rd6, %rd7;
	st.global.f32 	[%rd10], %f3;
$L__BB1_2:
	ret;

}
	// .globl	_Z10reduce_sumjPf
.visible .entry _Z10reduce_sumjPf(
	.param .u32 _Z10reduce_sumjPf_param_0,
	.param .u64 .ptr .align 1 _Z10reduce_sumjPf_param_1
)
{
	.reg .pred 	%p<4>;
	.reg .b32 	%r<8>;
	.reg .b32 	%f<4>;
	.reg .b64 	%rd<7>;

	ld.param.u32 	%r7, [_Z10reduce_sumjPf_param_0];
	ld.param.u64 	%rd3, [_Z10reduce_sumjPf_param_1];
	cvta.to.global.u64 	%rd1, %rd3;
	mov.u32 	%r1, %tid.x;
	setp.lt.u32 	%p1, %r7, 2;
	@%p1 bra 	$L__BB2_5;
	mul.wide.u32 	%rd4, %r1, 4;
	add.s64 	%rd2, %rd1, %rd4;
$L__BB2_2:
	shr.u32 	%r5, %r7, 1;
	sub.s32 	%r7, %r7, %r5;
	bar.sync 	0;
	setp.ge.u32 	%p2, %r1, %r5;
	@%p2 bra 	$L__BB2_4;
	add.s32 	%r6, %r7, %r1;
	mul.wide.u32 	%rd5, %r6, 4;
	add.s64 	%rd6, %rd1, %rd5;
	ld.global.f32 	%f1, [%rd6];
	ld.global.f32 	%f2, [%rd2];
	add.f32 	%f3, %f1, %f2;
	st.global.f32 	[%rd2], %f3;
$L__BB2_4:
	setp.gt.u32 	%p3, %r7, 1;
	@%p3 bra 	$L__BB2_2;
$L__BB2_5:
	ret;

}
	// .globl	_Z7dotprodjPfS_S_
.visible .entry _Z7dotprodjPfS_S_(
	.param .u32 _Z7dotprodjPfS_S__param_0,
	.param .u64 .ptr .align 1 _Z7dotprodjPfS_S__param_1,
	.param .u64 .ptr .align 1 _Z7dotprodjPfS_S__param_2,
	.param .u64 .ptr .align 1 _Z7dotprodjPfS_S__param_3
)
{
	.reg .pred 	%p<8>;
	.reg .b32 	%r<14>;
	.reg .b32 	%f<8>;
	.reg .b64 	%rd<21>;

	ld.param.u32 	%r8, [_Z7dotprodjPfS_S__param_0];
	ld.param.u64 	%rd7, [_Z7dotprodjPfS_S__param_1];
	ld.param.u64 	%rd5, [_Z7dotprodjPfS_S__param_2];
	ld.param.u64 	%rd6, [_Z7dotprodjPfS_S__param_3];
	cvta.to.global.u64 	%rd1, %rd7;
	mov.u32 	%r9, %ntid.x;
	mov.u32 	%r1, %ctaid.x;
	mul.lo.s32 	%r2, %r9, %r1;
	mov.u32 	%r3, %tid.x;
	add.s32 	%r4, %r2, %r3;
	sub.s32 	%r10, %r8, %r2;
	min.u32 	%r13, %r9, %r10;
	setp.ge.u32 	%p1, %r4, %r8;
	@%p1 bra 	$L__BB3_2;
	cvta.to.global.u64 	%rd8, %rd5;
	mul.wide.u32 	%rd9, %r4, 4;
	add.s64 	%rd10, %rd8, %rd9;
	ld.global.f32 	%f1, [%rd10];
	add.s64 	%rd11, %rd1, %rd9;
	ld.global.f32 	%f2, [%rd11];
	mul.f32 	%f3, %f1, %f2;
	st.global.f32 	[%rd11], %f3;
$L__BB3_2:
	cvt.u64.u32 	%rd2, %r2;
	setp.lt.u32 	%p2, %r13, 2;
	@%p2 bra 	$L__BB3_7;
	shl.b64 	%rd12, %rd2, 2;
	add.s64 	%rd3, %rd1, %rd12;
	mul.wide.u32 	%rd13, %r3, 4;
	add.s64 	%rd4, %rd3, %rd13;
$L__BB3_4:
	shr.u32 	%r11, %r13, 1;
	sub.s32 	%r13, %r13, %r11;
	bar.sync 	0;
	setp.ge.u32 	%p3, %r3, %r11;
	@%p3 bra 	$L__BB3_6;
	add.s32 	%r12, %r13, %r3;
	mul.wide.u32 	%rd14, %r12, 4;
	add.s64 	%rd15, %rd3, %rd14;
	ld.global.f32 	%f4, [%rd15];
	ld.global.f32 	%f5, [%rd4];
	add.f32 	%f6, %f4, %f5;
	st.global.f32 	[%rd4], %f6;
$L__BB3_6:
	setp.gt.u32 	%p4, %r13, 1;
	@%p4 bra 	$L__BB3_4;
$L__BB3_7:
	setp.ge.u32 	%p5, %r4, %r8;
	setp.ne.s32 	%p6, %r3, 0;
	or.pred  	%p7, %p6, %p5;
	@%p7 bra 	$L__BB3_9;
	mul.wide.u32 	%rd16, %r4, 4;
	add.s64 	%rd17, %rd1, %rd16;
	ld.global.f32 	%f7, [%rd17];
	cvta.to.global.u64 	%rd18, %rd6;
	mul.wide.u32 	%rd19, %r1, 4;
	add.s64 	%rd20, %rd18, %rd19;
	st.global.f32 	[%rd20], %f7;
$L__BB3_9:
	ret;

}


// ===== COMPILED SASS (sm_100) =====

	.target	sm_100

	.elftype	@"ET_EXEC"


//--------------------- .note.nv.tkinfo           --------------------------
	.section	.note.nv.tkinfo,"",@"SHT_NOTE"
	.sectionflags	@"SHF_NOTE_NV_TKINFO"
	.tkinfo
        /*0018*/ 	.word	0x00000002
        /*0030*/ 	.string	""
        /*0030*/ 	.string	"ptxas"
        /*0030*/ 	.string	"Cuda compilation tools, release 13.0, V13.0.88"
        /*0030*/ 	.string	"Build cuda_13.0.r13.0/compiler.36424714_0"
        /*0030*/ 	.string	"-arch sm_100 -m 64 "



//--------------------- .note.nv.cuinfo           --------------------------
	.section	.note.nv.cuinfo,"",@"SHT_NOTE"
	.sectionflags	@"SHF_NOTE_NV_CUINFO"
        /*0018*/ 	.short	0x0002
        /*001a*/ 	.short	0x0064
        /*001c*/ 	.short	0x0082
	.zero		2


//--------------------- .nv.info                  --------------------------
	.section	.nv.info,"",@"SHT_CUDA_INFO"
	.align	4


	//----- nvinfo : EIATTR_REGCOUNT
	.align		4
        /*0000*/ 	.byte	0x04, 0x2f
        /*0002*/ 	.short	(.L_1 - .L_0)
	.align		4
.L_0:
        /*0004*/ 	.word	index@(_Z5saxpyjfPfS_)
        /*0008*/ 	.word	0x0000000a


	//----- nvinfo : EIATTR_FRAME_SIZE
	.align		4
.L_1:
        /*000c*/ 	.byte	0x04, 0x11
        /*000e*/ 	.short	(.L_3 - .L_2)
	.align		4
.L_2:
        /*0010*/ 	.word	index@(_Z5saxpyjfPfS_)
        /*0014*/ 	.word	0x00000000


	//----- nvinfo : EIATTR_REGCOUNT
	.align		4
.L_3:
        /*0018*/ 	.byte	0x04, 0x2f
        /*001a*/ 	.short	(.L_5 - .L_4)
	.align		4
.L_4:
        /*001c*/ 	.word	index@(_Z6vecaddjPfS_S_)
        /*0020*/ 	.word	0x0000000c


	//----- nvinfo : EIATTR_FRAME_SIZE
	.align		4
.L_5:
        /*0024*/ 	.byte	0x04, 0x11
        /*0026*/ 	.short	(.L_7 - .L_6)
	.align		4
.L_6:
        /*0028*/ 	.word	index@(_Z6vecaddjPfS_S_)
        /*002c*/ 	.word	0x00000000


	//----- nvinfo : EIATTR_REGCOUNT
	.align		4
.L_7:
        /*0030*/ 	.byte	0x04, 0x2f
        /*0032*/ 	.short	(.L_9 - .L_8)
	.align		4
.L_8:
        /*0034*/ 	.word	index@(_Z10reduce_sumjPf)
        /*0038*/ 	.word	0x0000000e


	//----- nvinfo : EIATTR_FRAME_SIZE
	.align		4
.L_9:
        /*003c*/ 	.byte	0x04, 0x11
        /*003e*/ 	.short	(.L_11 - .L_10)
	.align		4
.L_10:
        /*0040*/ 	.word	index@(_Z10reduce_sumjPf)
        /*0044*/ 	.word	0x00000000


	//----- nvinfo : EIATTR_REGCOUNT
	.align		4
.L_11:
        /*0048*/ 	.byte	0x04, 0x2f
        /*004a*/ 	.short	(.L_13 - .L_12)
	.align		4
.L_12:
        /*004c*/ 	.word	index@(_Z7dotprodjPfS_S_)
        /*0050*/ 	.word	0x0000000e


	//----- nvinfo : EIATTR_FRAME_SIZE
	.align		4
.L_13:
        /*0054*/ 	.byte	0x04, 0x11
        /*0056*/ 	.short	(.L_15 - .L_14)
	.align		4
.L_14:
        /*0058*/ 	.word	index@(_Z7dotprodjPfS_S_)
        /*005c*/ 	.word	0x00000000


	//----- nvinfo : EIATTR_MIN_STACK_SIZE
	.align		4
.L_15:
        /*0060*/ 	.byte	0x04, 0x12
        /*0062*/ 	.short	(.L_17 - .L_16)
	.align		4
.L_16:
        /*0064*/ 	.word	index@(_Z7dotprodjPfS_S_)
        /*0068*/ 	.word	0x00000000


	//----- nvinfo : EIATTR_MIN_STACK_SIZE
	.align		4
.L_17:
        /*006c*/ 	.byte	0x04, 0x12
        /*006e*/ 	.short	(.L_19 - .L_18)
	.align		4
.L_18:
        /*0070*/ 	.word	index@(_Z10reduce_sumjPf)
        /*0074*/ 	.word	0x00000000


	//----- nvinfo : EIATTR_MIN_STACK_SIZE
	.align		4
.L_19:
        /*0078*/ 	.byte	0x04, 0x12
        /*007a*/ 	.short	(.L_21 - .L_20)
	.align		4
.L_20:
        /*007c*/ 	.word	index@(_Z6vecaddjPfS_S_)
        /*0080*/ 	.word	0x00000000


	//----- nvinfo : EIATTR_MIN_STACK_SIZE
	.align		4
.L_21:
        /*0084*/ 	.byte	0x04, 0x12
        /*0086*/ 	.short	(.L_23 - .L_22)
	.align		4
.L_22:
        /*0088*/ 	.word	index@(_Z5saxpyjfPfS_)
        /*008c*/ 	.word	0x00000000
.L_23:


//--------------------- .nv.compat                --------------------------
	.section	.nv.compat,"",@"SHT_CUDA_COMPAT_INFO"
	.align	4
        /*0000*/ 	.byte	0x02, 0x09, 0x00, 0x00, 0x02, 0x02, 0x01, 0x00, 0x02, 0x05, 0x05, 0x00, 0x03, 0x07, 0x01, 0x01
        /*0010*/ 	.byte	0x02, 0x03, 0x00, 0x00, 0x02, 0x06, 0x01, 0x00, 0x04, 0x0b, 0x08, 0x00, 0x09, 0x00, 0x00, 0x00
        /*0020*/ 	.byte	0x00, 0x00, 0x00, 0x00


//--------------------- .nv.info._Z7dotprodjPfS_S_ --------------------------
	.section	.nv.info._Z7dotprodjPfS_S_,"",@"SHT_CUDA_INFO"
	.sectionflags	@""
	.align	4


	//----- nvinfo : EIATTR_CUDA_API_VERSION
	.align		4
        /*0000*/ 	.byte	0x04, 0x37
        /*0002*/ 	.short	(.L_25 - .L_24)
.L_24:
        /*0004*/ 	.word	0x00000082


	//----- nvinfo : EIATTR_KPARAM_INFO
	.align		4
.L_25:
        /*0008*/ 	.byte	0x04, 0x17
        /*000a*/ 	.short	(.L_27 - .L_26)
.L_26:
        /*000c*/ 	.word	0x00000000
        /*0010*/ 	.short	0x0003
        /*0012*/ 	.short	0x0018
        /*0014*/ 	.byte	0x00, 0xf5, 0x21, 0x00


	//----- nvinfo : EIATTR_KPARAM_INFO
	.align		4
.L_27:
        /*0018*/ 	.byte	0x04, 0x17
        /*001a*/ 	.short	(.L_29 - .L_28)
.L_28:
        /*001c*/ 	.word	0x00000000
        /*0020*/ 	.short	0x0002
        /*0022*/ 	.short	0x0010
        /*0024*/ 	.byte	0x00, 0xf5, 0x21, 0x00


	//----- nvinfo : EIATTR_KPARAM_INFO
	.align		4
.L_29:
        /*0028*/ 	.byte	0x04, 0x17
        /*002a*/ 	.short	(.L_31 - .L_30)
.L_30:
        /*002c*/ 	.word	0x00000000
        /*0030*/ 	.short	0x0001
        /*0032*/ 	.short	0x0008
        /*0034*/ 	.byte	0x00, 0xf5, 0x21, 0x00


	//----- nvinfo : EIATTR_KPARAM_INFO
	.align		4
.L_31:
        /*0038*/ 	.byte	0x04, 0x17
        /*003a*/ 	.short	(.L_33 - .L_32)
.L_32:
        /*003c*/ 	.word	0x00000000
        /*0040*/ 	.short	0x0000
        /*0042*/ 	.short	0x0000
        /*0044*/ 	.byte	0x00, 0xf0, 0x11, 0x00


	//----- nvinfo : EIATTR_SPARSE_MMA_MASK
	.align		4
.L_33:
        /*0048*/ 	.byte	0x03, 0x50
        /*004a*/ 	.short	0x0000


	//----- nvinfo : EIATTR_MAXREG_COUNT
	.align		4
        /*004c*/ 	.byte	0x03, 0x1b
        /*004e*/ 	.short	0x00ff


	//----- nvinfo : EIATTR_NUM_BARRIERS
	.align		4
        /*0050*/ 	.byte	0x02, 0x4c
        /*0052*/ 	.byte	0x01
	.zero		1


	//----- nvinfo : EIATTR_MERCURY_ISA_VERSION
	.align		4
        /*0054*/ 	.byte	0x03, 0x5f
        /*0056*/ 	.short	0x0101


	//----- nvinfo : EIATTR_VRC_CTA_INIT_COUNT
	.align		4
        /*0058*/ 	.byte	0x02, 0x4a
	.zero		1
	.zero		1


	//----- nvinfo : EIATTR_EXIT_INSTR_OFFSETS
	.align		4
        /*005c*/ 	.byte	0x04, 0x1c
        /*005e*/ 	.short	(.L_35 - .L_34)


	//   ....[0]....
.L_34:
        /*0060*/ 	.word	0x000002e0


	//   ....[1]....
        /*0064*/ 	.word	0x00000350


	//----- nvinfo : EIATTR_CRS_STACK_SIZE
	.align		4
.L_35:
        /*0068*/ 	.byte	0x04, 0x1e
        /*006a*/ 	.short	(.L_37 - .L_36)
.L_36:
        /*006c*/ 	.word	0x00000000


	//----- nvinfo : EIATTR_CBANK_PARAM_SIZE
	.align		4
.L_37:
        /*0070*/ 	.byte	0x03, 0x19
        /*0072*/ 	.short	0x0020


	//----- nvinfo : EIATTR_PARAM_CBANK
	.align		4
        /*0074*/ 	.byte	0x04, 0x0a
        /*0076*/ 	.short	(.L_39 - .L_38)
	.align		4
.L_38:
        /*0078*/ 	.word	index@(.nv.constant0._Z7dotprodjPfS_S_)
        /*007c*/ 	.short	0x0380
        /*007e*/ 	.short	0x0020


	//----- nvinfo : EIATTR_SW_WAR
	.align		4
.L_39:
        /*0080*/ 	.byte	0x04, 0x36
        /*0082*/ 	.short	(.L_41 - .L_40)
.L_40:
        /*0084*/ 	.word	0x00000008
.L_41:


//--------------------- .nv.info._Z10reduce_sumjPf --------------------------
	.section	.nv.info._Z10reduce_sumjPf,"",@"SHT_CUDA_INFO"
	.sectionflags	@""
	.align	4


	//----- nvinfo : EIATTR_CUDA_API_VERSION
	.align		4
        /*0000*/ 	.byte	0x04, 0x37
        /*0002*/ 	.short	(.L_43 - .L_42)
.L_42:
        /*0004*/ 	.word	0x00000082


	//----- nvinfo : EIATTR_KPARAM_INFO
	.align		4
.L_43:
        /*0008*/ 	.byte	0x04, 0x17
        /*000a*/ 	.short	(.L_45 - .L_44)
.L_44:
        /*000c*/ 	.word	0x00000000
        /*0010*/ 	.short	0x0001
        /*0012*/ 	.short	0x0008
        /*0014*/ 	.byte	0x00, 0xf5, 0x21, 0x00


	//----- nvinfo : EIATTR_KPARAM_INFO
	.align		4
.L_45:
        /*0018*/ 	.byte	0x04, 0x17
        /*001a*/ 	.short	(.L_47 - .L_46)
.L_46:
        /*001c*/ 	.word	0x00000000
        /*0020*/ 	.short	0x0000
        /*0022*/ 	.short	0x0000
        /*0024*/ 	.byte	0x00, 0xf0, 0x11, 0x00


	//----- nvinfo : EIATTR_SPARSE_MMA_MASK
	.align		4
.L_47:
        /*0028*/ 	.byte	0x03, 0x50
        /*002a*/ 	.short	0x0000


	//----- nvinfo : EIATTR_MAXREG_COUNT
	.align		4
        /*002c*/ 	.byte	0x03, 0x1b
        /*002e*/ 	.short	0x00ff


	//----- nvinfo : EIATTR_NUM_BARRIERS
	.align		4
        /*0030*/ 	.byte	0x02, 0x4c
        /*0032*/ 	.byte	0x01
	.zero		1


	//----- nvinfo : EIATTR_MERCURY_ISA_VERSION
	.align		4
        /*0034*/ 	.byte	0x03, 0x5f
        /*0036*/ 	.short	0x0101


	//----- nvinfo : EIATTR_VRC_CTA_INIT_COUNT
	.align		4
        /*0038*/ 	.byte	0x02, 0x4a
	.zero		1
	.zero		1


	//----- nvinfo : EIATTR_EXIT_INSTR_OFFSETS
	.align		4
        /*003c*/ 	.byte	0x04, 0x1c
        /*003e*/ 	.short	(.L_49 - .L_48)


	//   ....[0]....
.L_48:
        /*0040*/ 	.word	0x00000030


	//   ....[1]....
        /*0044*/ 	.word	0x00000190


	//----- nvinfo : EIATTR_CRS_STACK_SIZE
	.align		4
.L_49:
        /*0048*/ 	.byte	0x04, 0x1e
        /*004a*/ 	.short	(.L_51 - .L_50)
.L_50:
        /*004c*/ 	.word	0x00000000


	//----- nvinfo : EIATTR_CBANK_PARAM_SIZE
	.align		4
.L_51:
        /*0050*/ 	.byte	0x03, 0x19
        /*0052*/ 	.short	0x0010


	//----- nvinfo : EIATTR_PARAM_CBANK
	.align		4
        /*0054*/ 	.byte	0x04, 0x0a
        /*0056*/ 	.short	(.L_53 - .L_52)
	.align		4
.L_52:
        /*0058*/ 	.word	index@(.nv.constant0._Z10reduce_sumjPf)
        /*005c*/ 	.short	0x0380
        /*005e*/ 	.short	0x0010


	//----- nvinfo : EIATTR_SW_WAR
	.align		4
.L_53:
        /*0060*/ 	.byte	0x04, 0x36
        /*0062*/ 	.short	(.L_55 - .L_54)
.L_54:
        /*0064*/ 	.word	0x00000008
.L_55:


//--------------------- .nv.info._Z6vecaddjPfS_S_ --------------------------
	.section	.nv.info._Z6vecaddjPfS_S_,"",@"SHT_CUDA_INFO"
	.sectionflags	@""
	.align	4


	//----- nvinfo : EIATTR_CUDA_API_VERSION
	.align		4
        /*0000*/ 	.byte	0x04, 0x37
        /*0002*/ 	.short	(.L_57 - .L_56)
.L_56:
        /*0004*/ 	.word	0x00000082


	//----- nvinfo : EIATTR_KPARAM_INFO
	.align		4
.L_57:
        /*0008*/ 	.byte	0x04, 0x17
        /*000a*/ 	.short	(.L_59 - .L_58)
.L_58:
        /*000c*/ 	.word	0x00000000
        /*0010*/ 	.short	0x0003
        /*0012*/ 	.short	0x0018
        /*0014*/ 	.byte	0x00, 0xf5, 0x21, 0x00


	//----- nvinfo : EIATTR_KPARAM_INFO
	.align		4
.L_59:
        /*0018*/ 	.byte	0x04, 0x17
        /*001a*/ 	.short	(.L_61 - .L_60)
.L_60:
        /*001c*/ 	.word	0x00000000
        /*0020*/ 	.short	0x0002
        /*0022*/ 	.short	0x0010
        /*0024*/ 	.byte	0x00, 0xf5, 0x21, 0x00


	//----- nvinfo : EIATTR_KPARAM_INFO
	.align		4
.L_61:
        /*0028*/ 	.byte	0x04, 0x17
        /*002a*/ 	.short	(.L_63 - .L_62)
.L_62:
        /*002c*/ 	.word	0x00000000
        /*0030*/ 	.short	0x0001
        /*0032*/ 	.short	0x0008
        /*0034*/ 	.byte	0x00, 0xf5, 0x21, 0x00


	//----- nvinfo : EIATTR_KPARAM_INFO
	.align		4
.L_63:
        /*0038*/ 	.byte	0x04, 0x17
        /*003a*/ 	.short	(.L_65 - .L_64)
.L_64:
        /*003c*/ 	.word	0x00000000
        /*0040*/ 	.short	0x0000
        /*0042*/ 	.short	0x0000
        /*0044*/ 	.byte	0x00, 0xf0, 0x11, 0x00


	//----- nvinfo : EIATTR_SPARSE_MMA_MASK
	.align		4
.L_65:
        /*0048*/ 	.byte	0x03, 0x50
        /*004a*/ 	.short	0x0000


	//----- nvinfo : EIATTR_MAXREG_COUNT
	.align		4
        /*004c*/ 	.byte	0x03, 0x1b
        /*004e*/ 	.short	0x00ff


	//----- nvinfo : EIATTR_MERCURY_ISA_VERSION
	.align		4
        /*0050*/ 	.byte	0x03, 0x5f
        /*0052*/ 	.short	0x0101


	//----- nvinfo : EIATTR_VRC_CTA_INIT_COUNT
	.align		4
        /*0054*/ 	.byte	0x02, 0x4a
	.zero		1
	.zero		1


	//----- nvinfo : EIATTR_EXIT_INSTR_OFFSETS
	.align		4
        /*0058*/ 	.byte	0x04, 0x1c
        /*005a*/ 	.short	(.L_67 - .L_66)


	//   ....[0]....
.L_66:
        /*005c*/ 	.word	0x00000070


	//   ....[1]....
        /*0060*/ 	.word	0x00000130


	//----- nvinfo : EIATTR_CBANK_PARAM_SIZE
	.align		4
.L_67:
        /*0064*/ 	.byte	0x03, 0x19
        /*0066*/ 	.short	0x0020


	//----- nvinfo : EIATTR_PARAM_CBANK
	.align		4
        /*0068*/ 	.byte	0x04, 0x0a
        /*006a*/ 	.short	(.L_69 - .L_68)
	.align		4
.L_68:
        /*006c*/ 	.word	index@(.nv.constant0._Z6vecaddjPfS_S_)
        /*0070*/ 	.short	0x0380
        /*0072*/ 	.short	0x0020


	//----- nvinfo : EIATTR_SW_WAR
	.align		4
.L_69:
        /*0074*/ 	.byte	0x04, 0x36
        /*0076*/ 	.short	(.L_71 - .L_70)
.L_70:
        /*0078*/ 	.word	0x00000008
.L_71:


//--------------------- .nv.info._Z5saxpyjfPfS_   --------------------------
	.section	.nv.info._Z5saxpyjfPfS_,"",@"SHT_CUDA_INFO"
	.sectionflags	@""
	.align	4


	//----- nvinfo : EIATTR_CUDA_API_VERSION
	.align		4
        /*0000*/ 	.byte	0x04, 0x37
        /*0002*/ 	.short	(.L_73 - .L_72)
.L_72:
        /*0004*/ 	.word	0x00000082


	//----- nvinfo : EIATTR_KPARAM_INFO
	.align		4
.L_73:
        /*0008*/ 	.byte	0x04, 0x17
        /*000a*/ 	.short	(.L_75 - .L_74)
.L_74:
        /*000c*/ 	.word	0x00000000
        /*0010*/ 	.short	0x0003
        /*0012*/ 	.short	0x0010
        /*0014*/ 	.byte	0x00, 0xf5, 0x21, 0x00


	//----- nvinfo : EIATTR_KPARAM_INFO
	.align		4
.L_75:
        /*0018*/ 	.byte	0x04, 0x17
        /*001a*/ 	.short	(.L_77 - .L_76)
.L_76:
        /*001c*/ 	.word	0x00000000
        /*0020*/ 	.short	0x0002
        /*0022*/ 	.short	0x0008
        /*0024*/ 	.byte	0x00, 0xf5, 0x21, 0x00


	//----- nvinfo : EIATTR_KPARAM_INFO
	.align		4
.L_77:
        /*0028*/ 	.byte	0x04, 0x17
        /*002a*/ 	.short	(.L_79 - .L_78)
.L_78:
        /*002c*/ 	.word	0x00000000
        /*0030*/ 	.short	0x0001
        /*0032*/ 	.short	0x0004
        /*0034*/ 	.byte	0x00, 0xf0, 0x11, 0x00


	//----- nvinfo : EIATTR_KPARAM_INFO
	.align		4
.L_79:
        /*0038*/ 	.byte	0x04, 0x17
        /*003a*/ 	.short	(.L_81 - .L_80)
.L_80:
        /*003c*/ 	.word	0x00000000
        /*0040*/ 	.short	0x0000
        /*0042*/ 	.short	0x0000
        /*0044*/ 	.byte	0x00, 0xf0, 0x11, 0x00


	//----- nvinfo : EIATTR_SPARSE_MMA_MASK
	.align		4
.L_81:
        /*0048*/ 	.byte	0x03, 0x50
        /*004a*/ 	.short	0x0000


	//----- nvinfo : EIATTR_MAXREG_COUNT
	.align		4
        /*004c*/ 	.byte	0x03, 0x1b
        /*004e*/ 	.short	0x00ff


	//----- nvinfo : EIATTR_MERCURY_ISA_VERSION
	.align		4
        /*0050*/ 	.byte	0x03, 0x5f
        /*0052*/ 	.short	0x0101


	//----- nvinfo : EIATTR_VRC_CTA_INIT_COUNT
	.align		4
        /*0054*/ 	.byte	0x02, 0x4a
	.zero		1
	.zero		1


	//----- nvinfo : EIATTR_EXIT_INSTR_OFFSETS
	.align		4
        /*0058*/ 	.byte	0x04, 0x1c
        /*005a*/ 	.short	(.L_83 - .L_82)


	//   ....[0]....
.L_82:
        /*005c*/ 	.word	0x00000070


	//   ....[1]....
        /*0060*/ 	.word	0x00000120


	//----- nvinfo : EIATTR_CBANK_PARAM_SIZE
	.align		4
.L_83:
        /*0064*/ 	.byte	0x03, 0x19
        /*0066*/ 	.short	0x0018


	//----- nvinfo : EIATTR_PARAM_CBANK
	.align		4
        /*0068*/ 	.byte	0x04, 0x0a
        /*006a*/ 	.short	(.L_85 - .L_84)
	.align		4
.L_84:
        /*006c*/ 	.word	index@(.nv.constant0._Z5saxpyjfPfS_)
        /*0070*/ 	.short	0x0380
        /*0072*/ 	.short	0x0018


	//----- nvinfo : EIATTR_SW_WAR
	.align		4
.L_85:
        /*0074*/ 	.byte	0x04, 0x36
        /*0076*/ 	.short	(.L_87 - .L_86)
.L_86:
        /*0078*/ 	.word	0x00000008
.L_87:


//--------------------- .nv.callgraph             --------------------------
	.section	.nv.callgraph,"",@"SHT_CUDA_CALLGRAPH"
	.align	4
	.sectionentsize	8
	.align		4
        /*0000*/ 	.word	0x00000000
	.align		4
        /*0004*/ 	.word	0xffffffff
	.align		4
        /*0008*/ 	.word	0x00000000
	.align		4
        /*000c*/ 	.word	0xfffffffe
	.align		4
        /*0010*/ 	.word	0x00000000
	.align		4
        /*0014*/ 	.word	0xfffffffd
	.align		4
        /*0018*/ 	.word	0x00000000
	.align		4
        /*001c*/ 	.word	0xfffffffc


//--------------------- .text._Z7dotprodjPfS_S_   --------------------------
	.section	.text._Z7dotprodjPfS_S_,"ax",@progbits
	.align	128
        .global         _Z7dotprodjPfS_S_
        .type           _Z7dotprodjPfS_S_,@function
        .size           _Z7dotprodjPfS_S_,(.L_x_13 - _Z7dotprodjPfS_S_)
        .other          _Z7dotprodjPfS_S_,@"STO_CUDA_ENTRY STV_DEFAULT"
_Z7dotprodjPfS_S_:
.text._Z7dotprodjPfS_S_:
[----:B------:R-:W-:Y:S01]  /*0000*/  LDC R1, c[0x0][0x37c] ;  /* 0x0000df00ff017b82 */ /* 0x000fe20000000800 */
[----:B------:R-:W0:Y:S01]  /*0010*/  S2R R0, SR_CTAID.X ;  /* 0x0000000000007919 */ /* 0x000e220000002500 */
[----:B------:R-:W0:Y:S06]  /*0020*/  LDCU UR4, c[0x0][0x360] ;  /* 0x00006c00ff0477ac */ /* 0x000e2c0008000800 */
[----:B------:R-:W1:Y:S01]  /*0030*/  LDC R5, c[0x0][0x380] ;  /* 0x0000e000ff057b82 */ /* 0x000e620000000800 */
[----:B------:R-:W-:Y:S01]  /*0040*/  BSSY.RECONVERGENT B0, `(.L_x_0) ;  /* 0x0000012000007945 */ /* 0x000fe20003800200 */
[----:B------:R-:W2:Y:S01]  /*0050*/  S2R R3, SR_TID.X ;  /* 0x0000000000037919 */ /* 0x000ea20000002100 */
[----:B0-----:R-:W-:-:S04]  /*0060*/  IMAD R10, R0, UR4, RZ ;  /* 0x00000004000a7c24 */ /* 0x001fc8000f8e02ff */
[----:B--2---:R-:W-:Y:S02]  /*0070*/  IMAD.IADD R2, R10, 0x1, R3 ;  /* 0x000000010a027824 */ /* 0x004fe400078e0203 */
[----:B------:R-:W-:-:S03]  /*0080*/  IMAD.MOV R4, RZ, RZ, -R10 ;  /* 0x000000ffff047224 */ /* 0x000fc600078e0a0a */
[-C--:B-1----:R-:W-:Y:S02]  /*0090*/  ISETP.GE.U32.AND P0, PT, R2, R5.reuse, PT ;  /* 0x000000050200720c */ /* 0x082fe40003f06070 */
[----:B------:R-:W-:Y:S01]  /*00a0*/  VIADDMNMX.U32 R4, R4, R5, UR4, PT ;  /* 0x0000000404047e46 */ /* 0x000fe2000b800005 */
[----:B------:R-:W0:Y:S03]  /*00b0*/  LDCU.64 UR4, c[0x0][0x358] ;  /* 0x00006b00ff0477ac */ /* 0x000e260008000a00 */
[----:B------:R-:W-:-:S07]  /*00c0*/  ISETP.GE.U32.AND P1, PT, R4, 0x2, PT ;  /* 0x000000020400780c */ /* 0x000fce0003f26070 */
[----:B------:R-:W-:Y:S06]  /*00d0*/  @P0 BRA `(.L_x_1) ;  /* 0x0000000000200947 */ /* 0x000fec0003800000 */
[----:B------:R-:W1:Y:S08]  /*00e0*/  LDC.64 R6, c[0x0][0x390] ;  /* 0x0000e400ff067b82 */ /* 0x000e700000000a00 */
[----:B------:R-:W2:Y:S01]  /*00f0*/  LDC.64 R8, c[0x0][0x388] ;  /* 0x0000e200ff087b82 */ /* 0x000ea20000000a00 */
[----:B-1----:R-:W-:-:S06]  /*0100*/  IMAD.WIDE.U32 R6, R2, 0x4, R6 ;  /* 0x0000000402067825 */ /* 0x002fcc00078e0006 */
[----:B0-----:R-:W3:Y:S01]  /*0110*/  LDG.E R6, desc[UR4][R6.64] ;  /* 0x0000000406067981 */ /* 0x001ee2000c1e1900 */
[----:B--2---:R-:W-:-:S05]  /*0120*/  IMAD.WIDE.U32 R8, R2, 0x4, R8 ;  /* 0x0000000402087825 */ /* 0x004fca00078e0008 */
[----:B------:R-:W3:Y:S02]  /*0130*/  LDG.E R5, desc[UR4][R8.64] ;  /* 0x0000000408057981 */ /* 0x000ee4000c1e1900 */
[----:B---3--:R-:W-:-:S05]  /*0140*/  FMUL R5, R6, R5 ;  /* 0x0000000506057220 */ /* 0x008fca0000400000 */
[----:B------:R1:W-:Y:S02]  /*0150*/  STG.E desc[UR4][R8.64], R5 ;  /* 0x0000000508007986 */ /* 0x0003e4000c101904 */
.L_x_1:
[----:B0-----:R-:W-:Y:S05]  /*0160*/  BSYNC.RECONVERGENT B0 ;  /* 0x0000000000007941 */ /* 0x001fea0003800200 */
.L_x_0:
[----:B------:R-:W-:Y:S05]  /*0170*/  @!P1 BRA `(.L_x_2) ;  /* 0x00000000004c9947 */ /* 0x000fea0003800000 */
[----:B------:R-:W0:Y:S02]  /*0180*/  LDC.64 R6, c[0x0][0x388] ;  /* 0x0000e200ff067b82 */ /* 0x000e240000000a00 */
[----:B0-----:R-:W-:-:S04]  /*0190*/  LEA R6, P0, R10, R6, 0x2 ;  /* 0x000000060a067211 */ /* 0x001fc800078010ff */
[----:B------:R-:W-:-:S03]  /*01a0*/  LEA.HI.X R7, R10, R7, RZ, 0x2, P0 ;  /* 0x000000070a077211 */ /* 0x000fc600000f14ff */
[----:B-1----:R-:W-:-:S07]  /*01b0*/  IMAD.WIDE.U32 R8, R3, 0x4, R6 ;  /* 0x0000000403087825 */ /* 0x002fce00078e0006 */
.L_x_5:
[----:B0-----:R-:W-:Y:S01]  /*01c0*/  SHF.R.U32.HI R5, RZ, 0x1, R4 ;  /* 0x00000001ff057819 */ /* 0x001fe20000011604 */
[----:B------:R-:W-:Y:S03]  /*01d0*/  BAR.SYNC.DEFER_BLOCKING 0x0 ;  /* 0x0000000000007b1d */ /* 0x000fe60000010000 */
[----:B------:R-:W-:Y:S02]  /*01e0*/  ISETP.GE.U32.AND P0, PT, R3, R5, PT ;  /* 0x000000050300720c */ /* 0x000fe40003f06070 */
[----:B------:R-:W-:Y:S01]  /*01f0*/  IADD3 R4, PT, PT, -R5, R4, RZ ;  /* 0x0000000405047210 */ /* 0x000fe20007ffe1ff */
[----:B------:R-:W-:Y:S03]  /*0200*/  BSSY.RECONVERGENT B0, `(.L_x_3) ;  /* 0x0000009000007945 */ /* 0x000fe60003800200 */
[----:B------:R-:W-:-:S07]  /*0210*/  ISETP.GT.U32.AND P1, PT, R4, 0x1, PT ;  /* 0x000000010400780c */ /* 0x000fce0003f24070 */
[----:B------:R-:W-:Y:S06]  /*0220*/  @P0 BRA `(.L_x_4) ;  /* 0x0000000000180947 */ /* 0x000fec0003800000 */
[----:B------:R-:W-:Y:S01]  /*0230*/  IADD3 R11, PT, PT, R4, R3, RZ ;  /* 0x00000003040b7210 */ /* 0x000fe20007ffe0ff */
[----:B------:R-:W2:Y:S04]  /*0240*/  LDG.E R5, desc[UR4][R8.64] ;  /* 0x0000000408057981 */ /* 0x000ea8000c1e1900 */
[----:B------:R-:W-:-:S06]  /*0250*/  IMAD.WIDE.U32 R10, R11, 0x4, R6 ;  /* 0x000000040b0a7825 */ /* 0x000fcc00078e0006 */
[----:B------:R-:W2:Y:S02]  /*0260*/  LDG.E R10, desc[UR4][R10.64] ;  /* 0x000000040a0a7981 */ /* 0x000ea4000c1e1900 */
[----:B--2---:R-:W-:-:S05]  /*0270*/  FADD R5, R10, R5 ;  /* 0x000000050a057221 */ /* 0x004fca0000000000 */
[----:B------:R0:W-:Y:S02]  /*0280*/  STG.E desc[UR4][R8.64], R5 ;  /* 0x0000000508007986 */ /* 0x0001e4000c101904 */
.L_x_4:
[----:B------:R-:W-:Y:S05]  /*0290*/  BSYNC.RECONVERGENT B0 ;  /* 0x0000000000007941 */ /* 0x000fea0003800200 */
.L_x_3:
[----:B------:R-:W-:Y:S05]  /*02a0*/  @P1 BRA `(.L_x_5) ;  /* 0xfffffffc00c41947 */ /* 0x000fea000383ffff */
.L_x_2:
[----:B------:R-:W2:Y:S02]  /*02b0*/  LDCU UR6, c[0x0][0x380] ;  /* 0x00007000ff0677ac */ /* 0x000ea40008000800 */
[----:B--2---:R-:W-:-:S04]  /*02c0*/  ISETP.GE.U32.AND P0, PT, R2, UR6, PT ;  /* 0x0000000602007c0c */ /* 0x004fc8000bf06070 */
[----:B------:R-:W-:-:S13]  /*02d0*/  ISETP.NE.OR P0, PT, R3, RZ, P0 ;  /* 0x000000ff0300720c */ /* 0x000fda0000705670 */
[----:B------:R-:W-:Y:S05]  /*02e0*/  @P0 EXIT ;  /* 0x000000000000094d */ /* 0x000fea0003800000 */
[----:B01----:R-:W0:Y:S02]  /*02f0*/  LDC.64 R4, c[0x0][0x388] ;  /* 0x0000e200ff047b82 */ /* 0x003e240000000a00 */
[----:B0-----:R-:W-:-:S06]  /*0300*/  IMAD.WIDE.U32 R4, R2, 0x4, R4 ;  /* 0x0000000402047825 */ /* 0x001fcc00078e0004 */
[----:B------:R-:W0:Y:S01]  /*0310*/  LDC.64 R2, c[0x0][0x398] ;  /* 0x0000e600ff027b82 */ /* 0x000e220000000a00 */
[----:B------:R-:W2:Y:S01]  /*0320*/  LDG.E R5, desc[UR4][R4.64] ;  /* 0x0000000404057981 */ /* 0x000ea2000c1e1900 */
[----:B0-----:R-:W-:-:S05]  /*0330*/  IMAD.WIDE.U32 R2, R0, 0x4, R2 ;  /* 0x0000000400027825 */ /* 0x001fca00078e0002 */
[----:B--2---:R-:W-:Y:S01]  /*0340*/  STG.E desc[UR4][R2.64], R5 ;  /* 0x0000000502007986 */ /* 0x004fe2000c101904 */
[----:B------:R-:W-:Y:S05]  /*0350*/  EXIT ;  /* 0x000000000000794d */ /* 0x000fea0003800000 */
.L_x_6:
[----:B------:R-:W-:-:S00]  /*0360*/  BRA `(.L_x_6) ;  /* 0xfffffffc00fc7947 */ /* 0x000fc0000383ffff */
[----:B------:R-:W-:-:S00]  /*0370*/  NOP ;  /* 0x0000000000007918 */ /* 0x000fc00000000000 */
        /* <DEDUP_REMOVED lines=8> */
.L_x_13:


//--------------------- .text._Z10reduce_sumjPf   --------------------------
	.section	.text._Z10reduce_sumjPf,"ax",@progbits
	.align	128
        .global         _Z10reduce_sumjPf
        .type           _Z10reduce_sumjPf,@function
        .size           _Z10reduce_sumjPf,(.L_x_14 - _Z10reduce_sumjPf)
        .other          _Z10reduce_sumjPf,@"STO_CUDA_ENTRY STV_DEFAULT"
_Z10reduce_sumjPf:
.text._Z10reduce_sumjPf:
[----:B------:R-:W-:Y:S08]  /*0000*/  LDC R1, c[0x0][0x37c] ;  /* 0x0000df00ff017b82 */ /* 0x000ff00000000800 */
[----:B------:R-:W0:Y:S02]  /*0010*/  LDC R0, c[0x0][0x380] ;  /* 0x0000e000ff007b82 */ /* 0x000e240000000800 */
[----:B0-----:R-:W-:-:S13]  /*0020*/  ISETP.GE.U32.AND P0, PT, R0, 0x2, PT ;  /* 0x000000020000780c */ /* 0x001fda0003f06070 */
[----:B------:R-:W-:Y:S05]  /*0030*/  @!P0 EXIT ;  /* 0x000000000000894d */ /* 0x000fea0003800000 */
[----:B------:R-:W0:Y:S01]  /*0040*/  S2R R11, SR_TID.X ;  /* 0x00000000000b7919 */ /* 0x000e220000002100 */
[----:B------:R-:W0:Y:S01]  /*0050*/  LDC.64 R2, c[0x0][0x388] ;  /* 0x0000e200ff027b82 */ /* 0x000e220000000a00 */
[----:B------:R-:W1:Y:S01]  /*0060*/  LDCU UR4, c[0x0][0x380] ;  /* 0x00007000ff0477ac */ /* 0x000e620008000800 */
[----:B------:R-:W2:Y:S06]  /*0070*/  LDCU.64 UR6, c[0x0][0x358] ;  /* 0x00006b00ff0677ac */ /* 0x000eac0008000a00 */
[----:B------:R-:W3:Y:S01]  /*0080*/  LDC.64 R6, c[0x0][0x388] ;  /* 0x0000e200ff067b82 */ /* 0x000ee20000000a00 */
[----:B012---:R-:W-:-:S07]  /*0090*/  IMAD.WIDE.U32 R2, R11, 0x4, R2 ;  /* 0x000000040b027825 */ /* 0x007fce00078e0002 */
.L_x_9:
[----:B------:R-:W-:Y:S01]  /*00a0*/  USHF.R.U32.HI UR5, URZ, 0x1, UR4 ;  /* 0x00000001ff057899 */ /* 0x000fe20008011604 */
[----:B------:R-:W-:Y:S03]  /*00b0*/  BAR.SYNC.DEFER_BLOCKING 0x0 ;  /* 0x0000000000007b1d */ /* 0x000fe60000010000 */
[----:B------:R-:W-:Y:S02]  /*00c0*/  UIADD3 UR4, UPT, UPT, -UR5, UR4, URZ ;  /* 0x0000000405047290 */ /* 0x000fe4000fffe1ff */
[----:B------:R-:W-:Y:S01]  /*00d0*/  ISETP.GE.U32.AND P0, PT, R11, UR5, PT ;  /* 0x000000050b007c0c */ /* 0x000fe2000bf06070 */
[----:B------:R-:W-:-:S12]  /*00e0*/  BSSY.RECONVERGENT B0, `(.L_x_7) ;  /* 0x0000008000007945 */ /* 0x000fd80003800200 */
[----:B0-----:R-:W-:Y:S05]  /*00f0*/  @P0 BRA `(.L_x_8) ;  /* 0x0000000000180947 */ /* 0x001fea0003800000 */
[----:B------:R-:W-:Y:S01]  /*0100*/  IADD3 R5, PT, PT, R11, UR4, RZ ;  /* 0x000000040b057c10 */ /* 0x000fe2000fffe0ff */
[----:B------:R-:W2:Y:S04]  /*0110*/  LDG.E R9, desc[UR6][R2.64] ;  /* 0x0000000602097981 */ /* 0x000ea8000c1e1900 */
[----:B---3--:R-:W-:-:S06]  /*0120*/  IMAD.WIDE.U32 R4, R5, 0x4, R6 ;  /* 0x0000000405047825 */ /* 0x008fcc00078e0006 */
[----:B------:R-:W2:Y:S02]  /*0130*/  LDG.E R4, desc[UR6][R4.64] ;  /* 0x0000000604047981 */ /* 0x000ea4000c1e1900 */
[----:B--2---:R-:W-:-:S05]  /*0140*/  FADD R9, R4, R9 ;  /* 0x0000000904097221 */ /* 0x004fca0000000000 */
[----:B------:R0:W-:Y:S02]  /*0150*/  STG.E desc[UR6][R2.64], R9 ;  /* 0x0000000902007986 */ /* 0x0001e4000c101906 */
.L_x_8:
[----:B------:R-:W-:Y:S05]  /*0160*/  BSYNC.RECONVERGENT B0 ;  /* 0x0000000000007941 */ /* 0x000fea0003800200 */
.L_x_7:
[----:B------:R-:W-:-:S09]  /*0170*/  UISETP.GT.U32.AND UP0, UPT, UR4, 0x1, UPT ;  /* 0x000000010400788c */ /* 0x000fd2000bf04070 */
[----:B------:R-:W-:Y:S05]  /*0180*/  BRA.U UP0, `(.L_x_9) ;  /* 0xfffffffd00c47547 */ /* 0x000fea000b83ffff */
[----:B------:R-:W-:Y:S05]  /*0190*/  EXIT ;  /* 0x000000000000794d */ /* 0x000fea0003800000 */
.L_x_10:
        /* <DEDUP_REMOVED lines=14> */
.L_x_14:


//--------------------- .text._Z6vecaddjPfS_S_    --------------------------
	.section	.text._Z6vecaddjPfS_S_,"ax",@progbits
	.align	128
        .global         _Z6vecaddjPfS_S_
        .type           _Z6vecaddjPfS_S_,@function
        .size           _Z6vecaddjPfS_S_,(.L_x_15 - _Z6vecaddjPfS_S_)
        .other          _Z6vecaddjPfS_S_,@"STO_CUDA_ENTRY STV_DEFAULT"
_Z6vecaddjPfS_S_:
.text._Z6vecaddjPfS_S_:
[----:B------:R-:W-:Y:S01]  /*0000*/  LDC R1, c[0x0][0x37c] ;  /* 0x0000df00ff017b82 */ /* 0x000fe20000000800 */
[----:B------:R-:W0:Y:S01]  /*0010*/  S2R R9, SR_CTAID.X ;  /* 0x0000000000097919 */ /* 0x000e220000002500 */
[----:B------:R-:W0:Y:S01]  /*0020*/  LDCU UR4, c[0x0][0x360] ;  /* 0x00006c00ff0477ac */ /* 0x000e220008000800 */
[----:B------:R-:W0:Y:S01]  /*0030*/  S2R R0, SR_TID.X ;  /* 0x0000000000007919 */ /* 0x000e220000002100 */
[----:B------:R-:W1:Y:S01]  /*0040*/  LDCU UR5, c[0x0][0x380] ;  /* 0x00007000ff0577ac */ /* 0x000e620008000800 */
[----:B0-----:R-:W-:-:S05]  /*0050*/  IMAD R9, R9, UR4, R0 ;  /* 0x0000000409097c24 */ /* 0x001fca000f8e0200 */
[----:B-1----:R-:W-:-:S13]  /*0060*/  ISETP.GE.U32.AND P0, PT, R9, UR5, PT ;  /* 0x0000000509007c0c */ /* 0x002fda000bf06070 */
[----:B------:R-:W-:Y:S05]  /*0070*/  @P0 EXIT ;  /* 0x000000000000094d */ /* 0x000fea0003800000 */
[----:B------:R-:W0:Y:S01]  /*0080*/  LDC.64 R2, c[0x0][0x388] ;  /* 0x0000e200ff027b82 */ /* 0x000e220000000a00 */
[----:B------:R-:W1:Y:S07]  /*0090*/  LDCU.64 UR4, c[0x0][0x358] ;  /* 0x00006b00ff0477ac */ /* 0x000e6e0008000a00 */
[----:B------:R-:W2:Y:S08]  /*00a0*/  LDC.64 R4, c[0x0][0x390] ;  /* 0x0000e400ff047b82 */ /* 0x000eb00000000a00 */
[----:B------:R-:W3:Y:S01]  /*00b0*/  LDC.64 R6, c[0x0][0x398] ;  /* 0x0000e600ff067b82 */ /* 0x000ee20000000a00 */
[----:B0-----:R-:W-:-:S06]  /*00c0*/  IMAD.WIDE.U32 R2, R9, 0x4, R2 ;  /* 0x0000000409027825 */ /* 0x001fcc00078e0002 */
[----:B-1----:R-:W4:Y:S01]  /*00d0*/  LDG.E R2, desc[UR4][R2.64] ;  /* 0x0000000402027981 */ /* 0x002f22000c1e1900 */
[----:B--2---:R-:W-:-:S06]  /*00e0*/  IMAD.WIDE.U32 R4, R9, 0x4, R4 ;  /* 0x0000000409047825 */ /* 0x004fcc00078e0004 */
[----:B------:R-:W4:Y:S01]  /*00f0*/  LDG.E R5, desc[UR4][R4.64] ;  /* 0x0000000404057981 */ /* 0x000f22000c1e1900 */
[----:B---3--:R-:W-:-:S04]  /*0100*/  IMAD.WIDE.U32 R6, R9, 0x4, R6 ;  /* 0x0000000409067825 */ /* 0x008fc800078e0006 */
[----:B----4-:R-:W-:-:S05]  /*0110*/  FADD R9, R2, R5 ;  /* 0x0000000502097221 */ /* 0x010fca0000000000 */
[----:B------:R-:W-:Y:S01]  /*0120*/  STG.E desc[UR4][R6.64], R9 ;  /* 0x0000000906007986 */ /* 0x000fe2000c101904 */
[----:B------:R-:W-:Y:S05]  /*0130*/  EXIT ;  /* 0x000000000000794d */ /* 0x000fea0003800000 */
.L_x_11:
        /* <DEDUP_REMOVED lines=12> */
.L_x_15:


//--------------------- .text._Z5saxpyjfPfS_      --------------------------
	.section	.text._Z5saxpyjfPfS_,"ax",@progbits
	.align	128
        .global         _Z5saxpyjfPfS_
        .type           _Z5saxpyjfPfS_,@function
        .size           _Z5saxpyjfPfS_,(.L_x_16 - _Z5saxpyjfPfS_)
        .other          _Z5saxpyjfPfS_,@"STO_CUDA_ENTRY STV_DEFAULT"
_Z5saxpyjfPfS_:
.text._Z5saxpyjfPfS_:
        /* <DEDUP_REMOVED lines=9> */
[----:B------:R-:W1:Y:S01]  /*0090*/  LDCU.64 UR4, c[0x0][0x358] ;  /* 0x00006b00ff0477ac */ /* 0x000e620008000a00 */
[----:B------:R-:W2:Y:S06]  /*00a0*/  LDCU UR6, c[0x0][0x384] ;  /* 0x00007080ff0677ac */ /* 0x000eac0008000800 */
[----:B------:R-:W3:Y:S01]  /*00b0*/  LDC.64 R4, c[0x0][0x390] ;  /* 0x0000e400ff047b82 */ /* 0x000ee20000000a00 */
[----:B0-----:R-:W-:-:S06]  /*00c0*/  IMAD.WIDE.U32 R2, R7, 0x4, R2 ;  /* 0x0000000407027825 */ /* 0x001fcc00078e0002 */
[----:B-1----:R-:W2:Y:S01]  /*00d0*/  LDG.E R2, desc[UR4][R2.64] ;  /* 0x0000000402027981 */ /* 0x002ea2000c1e1900 */
[----:B---3--:R-:W-:-:S05]  /*00e0*/  IMAD.WIDE.U32 R4, R7, 0x4, R4 ;  /* 0x0000000407047825 */ /* 0x008fca00078e0004 */
[----:B------:R-:W2:Y:S02]  /*00f0*/  LDG.E R7, desc[UR4][R4.64] ;  /* 0x0000000404077981 */ /* 0x000ea4000c1e1900 */
[----:B--2---:R-:W-:-:S05]  /*0100*/  FFMA R7, R2, UR6, R7 ;  /* 0x0000000602077c23 */ /* 0x004fca0008000007 */
[----:B------:R-:W-:Y:S01]  /*0110*/  STG.E desc[UR4][R4.64], R7 ;  /* 0x0000000704007986 */ /* 0x000fe2000c101904 */
[----:B------:R-:W-:Y:S05]  /*0120*/  EXIT ;  /* 0x000000000000794d */ /* 0x000fea0003800000 */
.L_x_12:
        /* <DEDUP_REMOVED lines=13> */
.L_x_16:


//--------------------- .nv.shared.reserved.0     --------------------------
	.section	.nv.shared.reserved.0,"aw",@nobits
	.weak		__nv_reservedSMEM_offset_0_alias
	.size		__nv_reservedSMEM_offset_0_alias, 0, 64
	.other		__nv_reservedSMEM_offset_0_alias,@"STO_CUDA_RESERVED_SHARED STV_DEFAULT"
__nv_reservedSMEM_offset_0_alias:
	.zero		0
	.zero		64


//--------------------- .nv.constant0._Z7dotprodjPfS_S_ --------------------------
	.section	.nv.constant0._Z7dotprodjPfS_S_,"a",@progbits
	.sectionflags	@""
	.align	4
.nv.constant0._Z7dotprodjPfS_S_:
	.zero		928


//--------------------- .nv.constant0._Z10reduce_sumjPf --------------------------
	.section	.nv.constant0._Z10reduce_sumjPf,"a",@progbits
	.sectionflags	@""
	.align	4
.nv.constant0._Z10reduce_sumjPf:
	.zero		912


//--------------------- .nv.constant0._Z6vecaddjPfS_S_ --------------------------
	.section	.nv.constant0._Z6vecaddjPfS_S_,"a",@progbits
	.sectionflags	@""
	.align	4
.nv.constant0._Z6vecaddjPfS_S_:
	.zero		928


//--------------------- .nv.constant0._Z5saxpyjfPfS_ --------------------------
	.section	.nv.constant0._Z5saxpyjfPfS_,"a",@progbits
	.sectionflags	@""
	.align	4
.nv.constant0._Z5saxpyjfPfS_:
	.zero		920


//--------------------- SYMBOLS --------------------------

	.type		.nv.reservedSmem.offset0,@object
	.size		.nv.reservedSmem.offset0,0x4
